	.headerflags	@"EF_CUDA_TEXMODE_UNIFIED EF_CUDA_64BIT_ADDRESS EF_CUDA_ACCELERATORS EF_CUDA_SM90 EF_CUDA_VIRTUAL_SM(EF_CUDA_SM90)"
	.elftype	@"ET_EXEC"


//--------------------- .nv.info                  --------------------------
	.section	.nv.info,"",@"SHT_CUDA_INFO"
	.align	4


	//----- nvinfo : EIATTR_REGCOUNT
	.align		4
        /*0000*/ 	.byte	0x04, 0x2f
        /*0002*/ 	.short	(.L_1 - .L_0)
	.align		4
.L_0:
        /*0004*/ 	.word	index@(triton_poi_fused_clone_1)
        /*0008*/ 	.word	0x00000010


	//----- nvinfo : EIATTR_MIN_STACK_SIZE
	.align		4
.L_1:
        /*000c*/ 	.byte	0x04, 0x12
        /*000e*/ 	.short	(.L_3 - .L_2)
	.align		4
.L_2:
        /*0010*/ 	.word	index@(triton_poi_fused_clone_1)
        /*0014*/ 	.word	0x00000000


	//----- nvinfo : EIATTR_FRAME_SIZE
	.align		4
.L_3:
        /*0018*/ 	.byte	0x04, 0x11
        /*001a*/ 	.short	(.L_5 - .L_4)
	.align		4
.L_4:
        /*001c*/ 	.word	index@(triton_poi_fused_clone_1)
        /*0020*/ 	.word	0x00000000


	//----- nvinfo : EIATTR_MIN_STACK_SIZE
	.align		4
.L_5:
        /*0024*/ 	.byte	0x04, 0x12
        /*0026*/ 	.short	(.L_7 - .L_6)
	.align		4
.L_6:
        /*0028*/ 	.word	index@(triton_poi_fused_clone_1)
        /*002c*/ 	.word	0x00000000
.L_7:


//--------------------- .nv.info.triton_poi_fused_clone_1 --------------------------
	.section	.nv.info.triton_poi_fused_clone_1,"",@"SHT_CUDA_INFO"
	.sectionflags	@""
	.align	4


	//----- nvinfo : EIATTR_CUDA_API_VERSION
	.align		4
        /*0000*/ 	.byte	0x04, 0x37
        /*0002*/ 	.short	(.L_9 - .L_8)
.L_8:
        /*0004*/ 	.word	0x0000007c


	//----- nvinfo : EIATTR_KPARAM_INFO
	.align		4
.L_9:
        /*0008*/ 	.byte	0x04, 0x17
        /*000a*/ 	.short	(.L_11 - .L_10)
.L_10:
        /*000c*/ 	.word	0x00000000
        /*0010*/ 	.short	0x0004
        /*0012*/ 	.short	0x001c
        /*0014*/ 	.byte	0x00, 0xf0, 0x11, 0x00


	//----- nvinfo : EIATTR_KPARAM_INFO
	.align		4
.L_11:
        /*0018*/ 	.byte	0x04, 0x17
        /*001a*/ 	.short	(.L_13 - .L_12)
.L_12:
        /*001c*/ 	.word	0x00000000
        /*0020*/ 	.short	0x0003
        /*0022*/ 	.short	0x0018
        /*0024*/ 	.byte	0x00, 0xf0, 0x11, 0x00


	//----- nvinfo : EIATTR_KPARAM_INFO
	.align		4
.L_13:
        /*0028*/ 	.byte	0x04, 0x17
        /*002a*/ 	.short	(.L_15 - .L_14)
.L_14:
        /*002c*/ 	.word	0x00000000
        /*0030*/ 	.short	0x0002
        /*0032*/ 	.short	0x0010
        /*0034*/ 	.byte	0x00, 0xf4, 0x21, 0x00


	//----- nvinfo : EIATTR_KPARAM_INFO
	.align		4
.L_15:
        /*0038*/ 	.byte	0x04, 0x17
        /*003a*/ 	.short	(.L_17 - .L_16)
.L_16:
        /*003c*/ 	.word	0x00000000
        /*0040*/ 	.short	0x0001
        /*0042*/ 	.short	0x0008
        /*0044*/ 	.byte	0x00, 0xf4, 0x21, 0x00


	//----- nvinfo : EIATTR_KPARAM_INFO
	.align		4
.L_17:
        /*0048*/ 	.byte	0x04, 0x17
        /*004a*/ 	.short	(.L_19 - .L_18)
.L_18:
        /*004c*/ 	.word	0x00000000
        /*0050*/ 	.short	0x0000
        /*0052*/ 	.short	0x0000
        /*0054*/ 	.byte	0x00, 0xf4, 0x21, 0x00


	//----- nvinfo : EIATTR_SPARSE_MMA_MASK
	.align		4
.L_19:
        /*0058*/ 	.byte	0x03, 0x50
        /*005a*/ 	.short	0x0000


	//----- nvinfo : EIATTR_MAXREG_COUNT
	.align		4
        /*005c*/ 	.byte	0x03, 0x1b
        /*005e*/ 	.short	0x00ff


	//----- nvinfo : EIATTR_EXIT_INSTR_OFFSETS
	.align		4
        /*0060*/ 	.byte	0x04, 0x1c
        /*0062*/ 	.short	(.L_21 - .L_20)


	//   ....[0]....
.L_20:
        /*0064*/ 	.word	0x00000330


	//   ....[1]....
        /*0068*/ 	.word	0x00000390


	//----- nvinfo : EIATTR_REQNTID
	.align		4
.L_21:
        /*006c*/ 	.byte	0x04, 0x10
        /*006e*/ 	.short	(.L_23 - .L_22)
.L_22:
        /*0070*/ 	.word	0x00000020
        /*0074*/ 	.word	0x00000001
        /*0078*/ 	.word	0x00000001


	//----- nvinfo : EIATTR_CBANK_PARAM_SIZE
	.align		4
.L_23:
        /*007c*/ 	.byte	0x03, 0x19
        /*007e*/ 	.short	0x0020


	//----- nvinfo : EIATTR_PARAM_CBANK
	.align		4
        /*0080*/ 	.byte	0x04, 0x0a
        /*0082*/ 	.short	(.L_25 - .L_24)
	.align		4
.L_24:
        /*0084*/ 	.word	index@(.nv.constant0.triton_poi_fused_clone_1)
        /*0088*/ 	.short	0x0210
        /*008a*/ 	.short	0x0020


	//----- nvinfo : EIATTR_SW_WAR
	.align		4
.L_25:
        /*008c*/ 	.byte	0x04, 0x36
        /*008e*/ 	.short	(.L_27 - .L_26)
.L_26:
        /*0090*/ 	.word	0x00000008
.L_27:


//--------------------- .nv.callgraph             --------------------------
	.section	.nv.callgraph,"",@"SHT_CUDA_CALLGRAPH"
	.align	4
	.sectionentsize	8
	.align		4
        /*0000*/ 	.word	0x00000000
	.align		4
        /*0004*/ 	.word	0xffffffff
	.align		4
        /*0008*/ 	.word	0x00000000
	.align		4
        /*000c*/ 	.word	0xfffffffe
	.align		4
        /*0010*/ 	.word	0x00000000
	.align		4
        /*0014*/ 	.word	0xfffffffd
	.align		4
        /*0018*/ 	.word	0x00000000
	.align		4
        /*001c*/ 	.word	0xfffffffc


//--------------------- .text.triton_poi_fused_clone_1 --------------------------
	.section	.text.triton_poi_fused_clone_1,"ax",@progbits
	.sectionflags	@"SHF_BARRIERS=1"
	.align	128
        .global         triton_poi_fused_clone_1
        .type           triton_poi_fused_clone_1,@function
        .size           triton_poi_fused_clone_1,(.L_x_1 - triton_poi_fused_clone_1)
        .other          triton_poi_fused_clone_1,@"STO_CUDA_ENTRY STV_DEFAULT"
triton_poi_fused_clone_1:
.text.triton_poi_fused_clone_1:
[----:B------:R-:W0:Y:S02]  /*0000*/  LDC R1, c[0x0][0x28] ;  /* 0x00000a00ff017b82 */ /* 0x000e240000000800 */
[----:B------:R-:W1:Y:S01]  /*0010*/  S2R R0, SR_CTAID.Y ;  /* 0x0000000000007919 */ /* 0x000e620000002600 */
[----:B------:R-:W2:Y:S01]  /*0020*/  LDC.64 R4, c[0x0][0x218] ;  /* 0x00008600ff047b82 */ /* 0x000ea20000000a00 */
[----:B------:R-:W-:Y:S01]  /*0030*/  ULDC.64 UR6, c[0x0][0x208] ;  /* 0x0000820000067ab9 */ /* 0x000fe20000000a00 */
[----:B------:R-:W3:Y:S01]  /*0040*/  S2R R13, SR_TID.X ;  /* 0x00000000000d7919 */ /* 0x000ee20000002100 */
[----:B------:R-:W4:Y:S05]  /*0050*/  S2R R8, SR_CTAID.X ;  /* 0x0000000000087919 */ /* 0x000f2a0000002500 */
[----:B------:R-:W5:Y:S01]  /*0060*/  LDC.64 R2, c[0x0][0x210] ;  /* 0x00008400ff027b82 */ /* 0x000f620000000a00 */
[----:B-1----:R-:W-:Y:S01]  /*0070*/  IMAD.SHL.U32 R0, R0, 0x8, RZ ;  /* 0x0000000800007824 */ /* 0x002fe200078e00ff */
[----:B---3--:R-:W-:-:S04]  /*0080*/  SHF.R.U32.HI R9, RZ, 0x3, R13 ;  /* 0x00000003ff097819 */ /* 0x008fc8000001160d */
[----:B------:R-:W-:Y:S01]  /*0090*/  LOP3.LUT R6, R0, 0x7, R13, 0xf8, !PT ;  /* 0x0000000700067812 */ /* 0x000fe200078ef80d */
[----:B----4-:R-:W-:Y:S01]  /*00a0*/  IMAD.SHL.U32 R8, R8, 0x4, RZ ;  /* 0x0000000408087824 */ /* 0x010fe200078e00ff */
[----:B------:R-:W-:Y:S02]  /*00b0*/  SGXT.U32 R9, R9, 0x2 ;  /* 0x000000020909781a */ /* 0x000fe40000000000 */
[----:B------:R-:W-:Y:S02]  /*00c0*/  SHF.R.S32.HI R7, RZ, 0x1f, R6 ;  /* 0x0000001fff077819 */ /* 0x000fe40000011406 */
[----:B------:R-:W-:Y:S02]  /*00d0*/  ISETP.GE.AND P1, PT, R6, 0x10, PT ;  /* 0x000000100600780c */ /* 0x000fe40003f26270 */
[----:B------:R-:W-:Y:S02]  /*00e0*/  LEA.HI R10, R7, R6, RZ, 0x2 ;  /* 0x00000006070a7211 */ /* 0x000fe400078f10ff */
[----:B------:R-:W-:-:S02]  /*00f0*/  LOP3.LUT R7, R8, R9, RZ, 0xfc, !PT ;  /* 0x0000000908077212 */ /* 0x000fc400078efcff */
[C---:B------:R-:W-:Y:S01]  /*0100*/  LOP3.LUT R11, R10.reuse, 0xfffffffc, RZ, 0xc0, !PT ;  /* 0xfffffffc0a0b7812 */ /* 0x040fe200078ec0ff */
[----:B------:R-:W-:Y:S01]  /*0110*/  IMAD.SHL.U32 R10, R10, 0x4, RZ ;  /* 0x000000040a0a7824 */ /* 0x000fe200078e00ff */
[----:B------:R-:W-:-:S03]  /*0120*/  ISETP.GE.AND P0, PT, R7, 0x4, PT ;  /* 0x000000040700780c */ /* 0x000fc60003f06270 */
[----:B------:R-:W-:Y:S01]  /*0130*/  IMAD.IADD R11, R6, 0x1, -R11 ;  /* 0x00000001060b7824 */ /* 0x000fe200078e0a0b */
[----:B------:R-:W-:Y:S02]  /*0140*/  LOP3.LUT R10, R10, 0xfffffff0, RZ, 0xc0, !PT ;  /* 0xfffffff00a0a7812 */ /* 0x000fe400078ec0ff */
[----:B------:R-:W-:Y:S01]  /*0150*/  ISETP.LT.AND P0, PT, R6, 0x10, !P0 ;  /* 0x000000100600780c */ /* 0x000fe20004701270 */
[----:B------:R-:W-:Y:S02]  /*0160*/  IMAD R7, R7, 0x4, R11 ;  /* 0x0000000407077824 */ /* 0x000fe400078e020b */
[----:B--2---:R-:W-:-:S04]  /*0170*/  IMAD.WIDE R4, R11, 0x4, R4 ;  /* 0x000000040b047825 */ /* 0x004fc800078e0204 */
[----:B------:R-:W-:Y:S02]  /*0180*/  IMAD.IADD R7, R7, 0x1, R10 ;  /* 0x0000000107077824 */ /* 0x000fe400078e020a */
[----:B------:R-:W-:Y:S02]  /*0190*/  IMAD.MOV.U32 R11, RZ, RZ, RZ ;  /* 0x000000ffff0b7224 */ /* 0x000fe400078e00ff */
[----:B------:R-:W-:Y:S02]  /*01a0*/  IMAD.MOV.U32 R6, RZ, RZ, RZ ;  /* 0x000000ffff067224 */ /* 0x000fe400078e00ff */
[----:B-----5:R-:W-:Y:S02]  /*01b0*/  IMAD.WIDE R2, R7, 0x4, R2 ;  /* 0x0000000407027825 */ /* 0x020fe400078e0202 */
[----:B------:R-:W2:Y:S04]  /*01c0*/  @!P1 LDG.E.EL R11, desc[UR6][R4.64] ;  /* 0x00000006040b9981 */ /* 0x000ea8000c2e1900 */
[----:B------:R1:W2:Y:S01]  /*01d0*/  @P0 LDG.E.EL R6, desc[UR6][R2.64] ;  /* 0x0000000602060981 */ /* 0x0002a2000c2e1900 */
[----:B------:R-:W3:Y:S01]  /*01e0*/  S2UR UR5, SR_CgaCtaId ;  /* 0x00000000000579c3 */ /* 0x000ee20000008800 */
[----:B------:R-:W-:Y:S01]  /*01f0*/  IMAD.SHL.U32 R7, R13, 0x4, RZ ;  /* 0x000000040d077824 */ /* 0x000fe200078e00ff */
[----:B------:R-:W-:Y:S01]  /*0200*/  UMOV UR4, 0x400 ;  /* 0x0000040000047882 */ /* 0x000fe20000000000 */
[----:B------:R-:W-:-:S02]  /*0210*/  SHF.R.U32.HI R12, RZ, 0x2, R13 ;  /* 0x00000002ff0c7819 */ /* 0x000fc4000001160d */
[----:B------:R-:W-:Y:S02]  /*0220*/  LOP3.LUT R8, R8, 0x3, R13, 0xf8, !PT ;  /* 0x0000000308087812 */ /* 0x000fe400078ef80d */
[----:B------:R-:W-:Y:S02]  /*0230*/  LOP3.LUT R10, R7, 0x1c, RZ, 0xc0, !PT ;  /* 0x0000001c070a7812 */ /* 0x000fe400078ec0ff */
[----:B------:R-:W-:Y:S02]  /*0240*/  SGXT.U32 R7, R12, 0x3 ;  /* 0x000000030c07781a */ /* 0x000fe40000000000 */
[----:B------:R-:W-:Y:S02]  /*0250*/  LOP3.LUT R9, R10, R9, RZ, 0xfc, !PT ;  /* 0x000000090a097212 */ /* 0x000fe400078efcff */
[----:B------:R-:W-:Y:S02]  /*0260*/  LOP3.LUT R7, R0, R7, RZ, 0xfc, !PT ;  /* 0x0000000700077212 */ /* 0x000fe400078efcff */
[----:B------:R-:W-:-:S02]  /*0270*/  ISETP.GE.AND P0, PT, R8, 0x4, PT ;  /* 0x000000040800780c */ /* 0x000fc40003f06270 */
[----:B-1----:R-:W-:Y:S02]  /*0280*/  LOP3.LUT R2, R13, 0x1c, RZ, 0xc0, !PT ;  /* 0x0000001c0d027812 */ /* 0x002fe400078ec0ff */
[----:B------:R-:W-:Y:S02]  /*0290*/  ISETP.LT.AND P0, PT, R7, 0x10, !P0 ;  /* 0x000000100700780c */ /* 0x000fe40004701270 */
[----:B------:R-:W-:Y:S01]  /*02a0*/  LOP3.LUT R0, R13, 0x1f, RZ, 0xc0, !PT ;  /* 0x0000001f0d007812 */ /* 0x000fe200078ec0ff */
[----:B---3--:R-:W-:-:S06]  /*02b0*/  UPRMT UR4, UR5, 0x654, UR4 ;  /* 0x0000065405047896 */ /* 0x008fcc0008000004 */
[----:B------:R-:W-:Y:S02]  /*02c0*/  VIADD R10, R10, UR4 ;  /* 0x000000040a0a7c36 */ /* 0x000fe40008000000 */
[----:B------:R-:W-:Y:S02]  /*02d0*/  VIADD R3, R2, UR4 ;  /* 0x0000000402037c36 */ /* 0x000fe40008000000 */
[----:B------:R-:W-:Y:S02]  /*02e0*/  IMAD R9, R9, 0x4, R10 ;  /* 0x0000000409097824 */ /* 0x000fe400078e020a */
[----:B------:R-:W-:Y:S02]  /*02f0*/  IMAD R0, R0, 0x4, R3 ;  /* 0x0000000400007824 */ /* 0x000fe400078e0203 */
[----:B--2---:R-:W-:-:S05]  /*0300*/  FADD R6, R11, R6 ;  /* 0x000000060b067221 */ /* 0x004fca0000000000 */
[----:B------:R1:W-:Y:S01]  /*0310*/  STS [R9], R6 ;  /* 0x0000000609007388 */ /* 0x0003e20000000800 */
[----:B------:R-:W-:Y:S06]  /*0320*/  BAR.SYNC.DEFER_BLOCKING 0x0 ;  /* 0x0000000000007b1d */ /* 0x000fec0000010000 */
[----:B-1----:R-:W-:Y:S05]  /*0330*/  @!P0 EXIT ;  /* 0x000000000000894d */ /* 0x002fea0003800000 */
[----:B------:R-:W0:Y:S01]  /*0340*/  LDS R5, [R0] ;  /* 0x0000000000057984 */ /* 0x000e220000000800 */
[----:B------:R-:W1:Y:S01]  /*0350*/  LDC.64 R2, c[0x0][0x220] ;  /* 0x00008800ff027b82 */ /* 0x000e620000000a00 */
[----:B------:R-:W-:-:S04]  /*0360*/  IMAD R7, R7, 0x4, R8 ;  /* 0x0000000407077824 */ /* 0x000fc800078e0208 */
[----:B-1----:R-:W-:-:S05]  /*0370*/  IMAD.WIDE R2, R7, 0x4, R2 ;  /* 0x0000000407027825 */ /* 0x002fca00078e0202 */
[----:B0-----:R-:W-:Y:S01]  /*0380*/  STG.E desc[UR6][R2.64], R5 ;  /* 0x0000000502007986 */ /* 0x001fe2000c101906 */
[----:B------:R-:W-:Y:S05]  /*0390*/  EXIT ;  /* 0x000000000000794d */ /* 0x000fea0003800000 */
.L_x_0:
[----:B------:R-:W-:-:S00]  /*03a0*/  BRA `(.L_x_0) ;  /* 0xfffffffc00fc7947 */ /* 0x000fc0000383ffff */
[----:B------:R-:W-:-:S00]  /*03b0*/  NOP ;  /* 0x0000000000007918 */ /* 0x000fc00000000000 */
        /* <DEDUP_REMOVED lines=12> */
.L_x_1:


//--------------------- .nv.shared.triton_poi_fused_clone_1 --------------------------
	.section	.nv.shared.triton_poi_fused_clone_1,"aw",@nobits
	.sectionflags	@""
	.align	16
	.zero		1024


//--------------------- .nv.constant0.triton_poi_fused_clone_1 --------------------------
	.section	.nv.constant0.triton_poi_fused_clone_1,"a",@progbits
	.sectionflags	@""
	.align	4
.nv.constant0.triton_poi_fused_clone_1:
	.zero		560
